//
// Generated by NVIDIA NVVM Compiler
//
// Compiler Build ID: CL-36424714
// Cuda compilation tools, release 13.0, V13.0.88
// Based on NVVM 20.0.0
//

.version 9.0
.target sm_100
.address_size 64

	// .globl	_Z4quadPfiS_S_

.visible .entry _Z4quadPfiS_S_(
	.param .u64 .ptr .align 1 _Z4quadPfiS_S__param_0,
	.param .u32 _Z4quadPfiS_S__param_1,
	.param .u64 .ptr .align 1 _Z4quadPfiS_S__param_2,
	.param .u64 .ptr .align 1 _Z4quadPfiS_S__param_3
)
{
	.reg .pred 	%p<5>;
	.reg .b32 	%r<12>;
	.reg .b32 	%f<9>;
	.reg .b64 	%rd<13>;

	ld.param.u64 	%rd2, [_Z4quadPfiS_S__param_0];
	ld.param.u32 	%r3, [_Z4quadPfiS_S__param_1];
	ld.param.u64 	%rd3, [_Z4quadPfiS_S__param_2];
	ld.param.u64 	%rd4, [_Z4quadPfiS_S__param_3];
	cvta.to.global.u64 	%rd1, %rd4;
	mov.u32 	%r4, %ctaid.x;
	mov.u32 	%r5, %ntid.x;
	mov.u32 	%r6, %tid.x;
	mad.lo.s32 	%r1, %r4, %r5, %r6;
	mov.u32 	%r7, %ctaid.y;
	mov.u32 	%r8, %ntid.y;
	mov.u32 	%r9, %tid.y;
	mad.lo.s32 	%r2, %r7, %r8, %r9;
	max.s32 	%r10, %r2, %r1;
	setp.ge.s32 	%p1, %r10, %r3;
	setp.lt.s32 	%p2, %r1, %r2;
	or.pred  	%p3, %p2, %p1;
	@%p3 bra 	$L__BB0_4;
	cvta.to.global.u64 	%rd5, %rd3;
	cvta.to.global.u64 	%rd6, %rd2;
	mul.wide.u32 	%rd7, %r1, 4;
	add.s64 	%rd8, %rd5, %rd7;
	ld.global.f32 	%f2, [%rd8];
	mad.lo.s32 	%r11, %r3, %r2, %r1;
	mul.wide.u32 	%rd9, %r11, 4;
	add.s64 	%rd10, %rd6, %rd9;
	ld.global.f32 	%f3, [%rd10];
	mul.f32 	%f4, %f2, %f3;
	mul.wide.u32 	%rd11, %r2, 4;
	add.s64 	%rd12, %rd5, %rd11;
	ld.global.f32 	%f5, [%rd12];
	mul.f32 	%f1, %f4, %f5;
	setp.ne.s32 	%p4, %r1, %r2;
	@%p4 bra 	$L__BB0_3;
	atom.global.add.f32 	%f8, [%rd1], %f1;
	bra.uni 	$L__BB0_4;
$L__BB0_3:
	add.f32 	%f6, %f1, %f1;
	atom.global.add.f32 	%f7, [%rd1], %f6;
$L__BB0_4:
	ret;

}


// ===== COMPILED SASS (sm_100) =====

	.target	sm_100

	.elftype	@"ET_EXEC"


//--------------------- .note.nv.tkinfo           --------------------------
	.section	.note.nv.tkinfo,"",@"SHT_NOTE"
	.sectionflags	@"SHF_NOTE_NV_TKINFO"
	.tkinfo
        /*0018*/ 	.word	0x00000002
        /*0030*/ 	.string	""
        /*0030*/ 	.string	"ptxas"
        /*0030*/ 	.string	"Cuda compilation tools, release 13.0, V13.0.88"
        /*0030*/ 	.string	"Build cuda_13.0.r13.0/compiler.36424714_0"
        /*0030*/ 	.string	"-arch sm_100 -m 64 "



//--------------------- .note.nv.cuinfo           --------------------------
	.section	.note.nv.cuinfo,"",@"SHT_NOTE"
	.sectionflags	@"SHF_NOTE_NV_CUINFO"
        /*0018*/ 	.short	0x0002
        /*001a*/ 	.short	0x0064
        /*001c*/ 	.short	0x0082
	.zero		2


//--------------------- .nv.info                  --------------------------
	.section	.nv.info,"",@"SHT_CUDA_INFO"
	.align	4


	//----- nvinfo : EIATTR_REGCOUNT
	.align		4
        /*0000*/ 	.byte	0x04, 0x2f
        /*0002*/ 	.short	(.L_1 - .L_0)
	.align		4
.L_0:
        /*0004*/ 	.word	index@(_Z4quadPfiS_S_)
        /*0008*/ 	.word	0x0000000c


	//----- nvinfo : EIATTR_FRAME_SIZE
	.align		4
.L_1:
        /*000c*/ 	.byte	0x04, 0x11
        /*000e*/ 	.short	(.L_3 - .L_2)
	.align		4
.L_2:
        /*0010*/ 	.word	index@(_Z4quadPfiS_S_)
        /*0014*/ 	.word	0x00000000


	//----- nvinfo : EIATTR_MIN_STACK_SIZE
	.align		4
.L_3:
        /*0018*/ 	.byte	0x04, 0x12
        /*001a*/ 	.short	(.L_5 - .L_4)
	.align		4
.L_4:
        /*001c*/ 	.word	index@(_Z4quadPfiS_S_)
        /*0020*/ 	.word	0x00000000
.L_5:


//--------------------- .nv.compat                --------------------------
	.section	.nv.compat,"",@"SHT_CUDA_COMPAT_INFO"
	.align	4
        /*0000*/ 	.byte	0x02, 0x09, 0x00, 0x00, 0x02, 0x02, 0x01, 0x00, 0x02, 0x05, 0x05, 0x00, 0x03, 0x07, 0x01, 0x01
        /*0010*/ 	.byte	0x02, 0x03, 0x00, 0x00, 0x02, 0x06, 0x01, 0x00, 0x04, 0x0b, 0x08, 0x00, 0x09, 0x00, 0x00, 0x00
        /*0020*/ 	.byte	0x00, 0x00, 0x00, 0x00


//--------------------- .nv.info._Z4quadPfiS_S_   --------------------------
	.section	.nv.info._Z4quadPfiS_S_,"",@"SHT_CUDA_INFO"
	.sectionflags	@""
	.align	4


	//----- nvinfo : EIATTR_CUDA_API_VERSION
	.align		4
        /*0000*/ 	.byte	0x04, 0x37
        /*0002*/ 	.short	(.L_7 - .L_6)
.L_6:
        /*0004*/ 	.word	0x00000082


	//----- nvinfo : EIATTR_KPARAM_INFO
	.align		4
.L_7:
        /*0008*/ 	.byte	0x04, 0x17
        /*000a*/ 	.short	(.L_9 - .L_8)
.L_8:
        /*000c*/ 	.word	0x00000000
        /*0010*/ 	.short	0x0003
        /*0012*/ 	.short	0x0018
        /*0014*/ 	.byte	0x00, 0xf5, 0x21, 0x00


	//----- nvinfo : EIATTR_KPARAM_INFO
	.align		4
.L_9:
        /*0018*/ 	.byte	0x04, 0x17
        /*001a*/ 	.short	(.L_11 - .L_10)
.L_10:
        /*001c*/ 	.word	0x00000000
        /*0020*/ 	.short	0x0002
        /*0022*/ 	.short	0x0010
        /*0024*/ 	.byte	0x00, 0xf5, 0x21, 0x00


	//----- nvinfo : EIATTR_KPARAM_INFO
	.align		4
.L_11:
        /*0028*/ 	.byte	0x04, 0x17
        /*002a*/ 	.short	(.L_13 - .L_12)
.L_12:
        /*002c*/ 	.word	0x00000000
        /*0030*/ 	.short	0x0001
        /*0032*/ 	.short	0x0008
        /*0034*/ 	.byte	0x00, 0xf0, 0x11, 0x00


	//----- nvinfo : EIATTR_KPARAM_INFO
	.align		4
.L_13:
        /*0038*/ 	.byte	0x04, 0x17
        /*003a*/ 	.short	(.L_15 - .L_14)
.L_14:
        /*003c*/ 	.word	0x00000000
        /*0040*/ 	.short	0x0000
        /*0042*/ 	.short	0x0000
        /*0044*/ 	.byte	0x00, 0xf5, 0x21, 0x00


	//----- nvinfo : EIATTR_SPARSE_MMA_MASK
	.align		4
.L_15:
        /*0048*/ 	.byte	0x03, 0x50
        /*004a*/ 	.short	0x0000


	//----- nvinfo : EIATTR_MAXREG_COUNT
	.align		4
        /*004c*/ 	.byte	0x03, 0x1b
        /*004e*/ 	.short	0x00ff


	//----- nvinfo : EIATTR_MERCURY_ISA_VERSION
	.align		4
        /*0050*/ 	.byte	0x03, 0x5f
        /*0052*/ 	.short	0x0101


	//----- nvinfo : EIATTR_VRC_CTA_INIT_COUNT
	.align		4
        /*0054*/ 	.byte	0x02, 0x4a
	.zero		1
	.zero		1


	//----- nvinfo : EIATTR_EXIT_INSTR_OFFSETS
	.align		4
        /*0058*/ 	.byte	0x04, 0x1c
        /*005a*/ 	.short	(.L_17 - .L_16)


	//   ....[0]....
.L_16:
        /*005c*/ 	.word	0x000000d0


	//   ....[1]....
        /*0060*/ 	.word	0x000001e0


	//   ....[2]....
        /*0064*/ 	.word	0x00000220


	//----- nvinfo : EIATTR_CRS_STACK_SIZE
	.align		4
.L_17:
        /*0068*/ 	.byte	0x04, 0x1e
        /*006a*/ 	.short	(.L_19 - .L_18)
.L_18:
        /*006c*/ 	.word	0x00000000


	//----- nvinfo : EIATTR_CBANK_PARAM_SIZE
	.align		4
.L_19:
        /*0070*/ 	.byte	0x03, 0x19
        /*0072*/ 	.short	0x0020


	//----- nvinfo : EIATTR_PARAM_CBANK
	.align		4
        /*0074*/ 	.byte	0x04, 0x0a
        /*0076*/ 	.short	(.L_21 - .L_20)
	.align		4
.L_20:
        /*0078*/ 	.word	index@(.nv.constant0._Z4quadPfiS_S_)
        /*007c*/ 	.short	0x0380
        /*007e*/ 	.short	0x0020


	//----- nvinfo : EIATTR_SW_WAR
	.align		4
.L_21:
        /*0080*/ 	.byte	0x04, 0x36
        /*0082*/ 	.short	(.L_23 - .L_22)
.L_22:
        /*0084*/ 	.word	0x00000008
.L_23:


//--------------------- .nv.callgraph             --------------------------
	.section	.nv.callgraph,"",@"SHT_CUDA_CALLGRAPH"
	.align	4
	.sectionentsize	8
	.align		4
        /*0000*/ 	.word	0x00000000
	.align		4
        /*0004*/ 	.word	0xffffffff
	.align		4
        /*0008*/ 	.word	0x00000000
	.align		4
        /*000c*/ 	.word	0xfffffffe
	.align		4
        /*0010*/ 	.word	0x00000000
	.align		4
        /*0014*/ 	.word	0xfffffffd
	.align		4
        /*0018*/ 	.word	0x00000000
	.align		4
        /*001c*/ 	.word	0xfffffffc


//--------------------- .text._Z4quadPfiS_S_      --------------------------
	.section	.text._Z4quadPfiS_S_,"ax",@progbits
	.align	128
        .global         _Z4quadPfiS_S_
        .type           _Z4quadPfiS_S_,@function
        .size           _Z4quadPfiS_S_,(.L_x_2 - _Z4quadPfiS_S_)
        .other          _Z4quadPfiS_S_,@"STO_CUDA_ENTRY STV_DEFAULT"
_Z4quadPfiS_S_:
.text._Z4quadPfiS_S_:
[----:B------:R-:W-:Y:S01]  /*0000*/  LDC R1, c[0x0][0x37c] ;  /* 0x0000df00ff017b82 */ /* 0x000fe20000000800 */
[----:B------:R-:W0:Y:S07]  /*0010*/  S2R R0, SR_TID.X ;  /* 0x0000000000007919 */ /* 0x000e2e0000002100 */
[----:B------:R-:W0:Y:S01]  /*0020*/  S2UR UR4, SR_CTAID.X ;  /* 0x00000000000479c3 */ /* 0x000e220000002500 */
[----:B------:R-:W1:Y:S01]  /*0030*/  LDCU UR6, c[0x0][0x388] ;  /* 0x00007100ff0677ac */ /* 0x000e620008000800 */
[----:B------:R-:W2:Y:S06]  /*0040*/  S2R R3, SR_TID.Y ;  /* 0x0000000000037919 */ /* 0x000eac0000002200 */
[----:B------:R-:W0:Y:S08]  /*0050*/  LDC R9, c[0x0][0x360] ;  /* 0x0000d800ff097b82 */ /* 0x000e300000000800 */
[----:B------:R-:W2:Y:S08]  /*0060*/  S2UR UR5, SR_CTAID.Y ;  /* 0x00000000000579c3 */ /* 0x000eb00000002600 */
[----:B------:R-:W2:Y:S01]  /*0070*/  LDC R2, c[0x0][0x364] ;  /* 0x0000d900ff027b82 */ /* 0x000ea20000000800 */
[----:B0-----:R-:W-:-:S02]  /*0080*/  IMAD R9, R9, UR4, R0 ;  /* 0x0000000409097c24 */ /* 0x001fc4000f8e0200 */
[----:B--2---:R-:W-:-:S05]  /*0090*/  IMAD R0, R2, UR5, R3 ;  /* 0x0000000502007c24 */ /* 0x004fca000f8e0203 */
[----:B------:R-:W-:-:S04]  /*00a0*/  VIMNMX R2, PT, PT, R9, R0, !PT ;  /* 0x0000000009027248 */ /* 0x000fc80007fe0100 */
[----:B-1----:R-:W-:-:S04]  /*00b0*/  ISETP.GE.AND P0, PT, R2, UR6, PT ;  /* 0x0000000602007c0c */ /* 0x002fc8000bf06270 */
[----:B------:R-:W-:-:S13]  /*00c0*/  ISETP.LT.OR P0, PT, R9, R0, P0 ;  /* 0x000000000900720c */ /* 0x000fda0000701670 */
[----:B------:R-:W-:Y:S05]  /*00d0*/  @P0 EXIT ;  /* 0x000000000000094d */ /* 0x000fea0003800000 */
[----:B------:R-:W0:Y:S01]  /*00e0*/  LDC.64 R4, c[0x0][0x380] ;  /* 0x0000e000ff047b82 */ /* 0x000e220000000a00 */
[----:B------:R-:W1:Y:S01]  /*00f0*/  LDCU.64 UR4, c[0x0][0x358] ;  /* 0x00006b00ff0477ac */ /* 0x000e620008000a00 */
[----:B------:R-:W-:-:S06]  /*0100*/  IMAD R3, R0, UR6, R9 ;  /* 0x0000000600037c24 */ /* 0x000fcc000f8e0209 */
[----:B------:R-:W2:Y:S01]  /*0110*/  LDC.64 R6, c[0x0][0x390] ;  /* 0x0000e400ff067b82 */ /* 0x000ea20000000a00 */
[----:B0-----:R-:W-:-:S06]  /*0120*/  IMAD.WIDE.U32 R4, R3, 0x4, R4 ;  /* 0x0000000403047825 */ /* 0x001fcc00078e0004 */
[----:B-1----:R-:W3:Y:S01]  /*0130*/  LDG.E R5, desc[UR4][R4.64] ;  /* 0x0000000404057981 */ /* 0x002ee2000c1e1900 */
[----:B--2---:R-:W-:-:S04]  /*0140*/  IMAD.WIDE.U32 R2, R9, 0x4, R6 ;  /* 0x0000000409027825 */ /* 0x004fc800078e0006 */
[----:B------:R-:W-:Y:S02]  /*0150*/  IMAD.WIDE.U32 R6, R0, 0x4, R6 ;  /* 0x0000000400067825 */ /* 0x000fe400078e0006 */
[----:B------:R-:W3:Y:S04]  /*0160*/  LDG.E R2, desc[UR4][R2.64] ;  /* 0x0000000402027981 */ /* 0x000ee8000c1e1900 */
[----:B------:R-:W2:Y:S01]  /*0170*/  LDG.E R7, desc[UR4][R6.64] ;  /* 0x0000000406077981 */ /* 0x000ea2000c1e1900 */
[----:B------:R-:W-:Y:S01]  /*0180*/  ISETP.NE.AND P0, PT, R9, R0, PT ;  /* 0x000000000900720c */ /* 0x000fe20003f05270 */
[----:B---3--:R-:W-:-:S04]  /*0190*/  FMUL R0, R2, R5 ;  /* 0x0000000502007220 */ /* 0x008fc80000400000 */
[----:B--2---:R-:W-:-:S08]  /*01a0*/  FMUL R9, R0, R7 ;  /* 0x0000000700097220 */ /* 0x004fd00000400000 */
[----:B------:R-:W-:Y:S05]  /*01b0*/  @P0 BRA `(.L_x_0) ;  /* 0x00000000000c0947 */ /* 0x000fea0003800000 */
[----:B------:R-:W0:Y:S02]  /*01c0*/  LDC.64 R2, c[0x0][0x398] ;  /* 0x0000e600ff027b82 */ /* 0x000e240000000a00 */
[----:B0-----:R-:W-:Y:S01]  /*01d0*/  REDG.E.ADD.F32.FTZ.RN.STRONG.GPU desc[UR4][R2.64], R9 ;  /* 0x00000009020079a6 */ /* 0x001fe2000c12f304 */
[----:B------:R-:W-:Y:S05]  /*01e0*/  EXIT ;  /* 0x000000000000794d */ /* 0x000fea0003800000 */
.L_x_0:
[----:B------:R-:W0:Y:S01]  /*01f0*/  LDC.64 R2, c[0x0][0x398] ;  /* 0x0000e600ff027b82 */ /* 0x000e220000000a00 */
[----:B------:R-:W-:-:S05]  /*0200*/  FADD R9, R9, R9 ;  /* 0x0000000909097221 */ /* 0x000fca0000000000 */
[----:B0-----:R-:W-:Y:S01]  /*0210*/  REDG.E.ADD.F32.FTZ.RN.STRONG.GPU desc[UR4][R2.64], R9 ;  /* 0x00000009020079a6 */ /* 0x001fe2000c12f304 */
[----:B------:R-:W-:Y:S05]  /*0220*/  EXIT ;  /* 0x000000000000794d */ /* 0x000fea0003800000 */
.L_x_1:
[----:B------:R-:W-:-:S00]  /*0230*/  BRA `(.L_x_1) ;  /* 0xfffffffc00fc7947 */ /* 0x000fc0000383ffff */
[----:B------:R-:W-:-:S00]  /*0240*/  NOP ;  /* 0x0000000000007918 */ /* 0x000fc00000000000 */
        /* <DEDUP_REMOVED lines=11> */
.L_x_2:


//--------------------- .nv.shared.reserved.0     --------------------------
	.section	.nv.shared.reserved.0,"aw",@nobits
	.weak		__nv_reservedSMEM_offset_0_alias
	.size		__nv_reservedSMEM_offset_0_alias, 0, 64
	.other		__nv_reservedSMEM_offset_0_alias,@"STO_CUDA_RESERVED_SHARED STV_DEFAULT"
__nv_reservedSMEM_offset_0_alias:
	.zero		0
	.zero		64


//--------------------- .nv.constant0._Z4quadPfiS_S_ --------------------------
	.section	.nv.constant0._Z4quadPfiS_S_,"a",@progbits
	.sectionflags	@""
	.align	4
.nv.constant0._Z4quadPfiS_S_:
	.zero		928


//--------------------- SYMBOLS --------------------------

	.type		.nv.reservedSmem.offset0,@object
	.size		.nv.reservedSmem.offset0,0x4
